	.headerflags	@"EF_CUDA_TEXMODE_UNIFIED EF_CUDA_64BIT_ADDRESS EF_CUDA_ACCELERATORS EF_CUDA_SM90 EF_CUDA_VIRTUAL_SM(EF_CUDA_SM90)"
	.elftype	@"ET_EXEC"


//--------------------- .nv.info                  --------------------------
	.section	.nv.info,"",@"SHT_CUDA_INFO"
	.align	4


	//----- nvinfo : EIATTR_REGCOUNT
	.align		4
        /*0000*/ 	.byte	0x04, 0x2f
        /*0002*/ 	.short	(.L_1 - .L_0)
	.align		4
.L_0:
        /*0004*/ 	.word	index@(triton_poi_fused_reflection_pad2d_7)
        /*0008*/ 	.word	0x0000001e


	//----- nvinfo : EIATTR_MIN_STACK_SIZE
	.align		4
.L_1:
        /*000c*/ 	.byte	0x04, 0x12
        /*000e*/ 	.short	(.L_3 - .L_2)
	.align		4
.L_2:
        /*0010*/ 	.word	index@(triton_poi_fused_reflection_pad2d_7)
        /*0014*/ 	.word	0x00000000


	//----- nvinfo : EIATTR_FRAME_SIZE
	.align		4
.L_3:
        /*0018*/ 	.byte	0x04, 0x11
        /*001a*/ 	.short	(.L_5 - .L_4)
	.align		4
.L_4:
        /*001c*/ 	.word	index@(triton_poi_fused_reflection_pad2d_7)
        /*0020*/ 	.word	0x00000000


	//----- nvinfo : EIATTR_MIN_STACK_SIZE
	.align		4
.L_5:
        /*0024*/ 	.byte	0x04, 0x12
        /*0026*/ 	.short	(.L_7 - .L_6)
	.align		4
.L_6:
        /*0028*/ 	.word	index@(triton_poi_fused_reflection_pad2d_7)
        /*002c*/ 	.word	0x00000000
.L_7:


//--------------------- .nv.info.triton_poi_fused_reflection_pad2d_7 --------------------------
	.section	.nv.info.triton_poi_fused_reflection_pad2d_7,"",@"SHT_CUDA_INFO"
	.sectionflags	@""
	.align	4


	//----- nvinfo : EIATTR_CUDA_API_VERSION
	.align		4
        /*0000*/ 	.byte	0x04, 0x37
        /*0002*/ 	.short	(.L_9 - .L_8)
.L_8:
        /*0004*/ 	.word	0x0000007c


	//----- nvinfo : EIATTR_KPARAM_INFO
	.align		4
.L_9:
        /*0008*/ 	.byte	0x04, 0x17
        /*000a*/ 	.short	(.L_11 - .L_10)
.L_10:
        /*000c*/ 	.word	0x00000000
        /*0010*/ 	.short	0x0002
        /*0012*/ 	.short	0x0010
        /*0014*/ 	.byte	0x00, 0xf0, 0x11, 0x00


	//----- nvinfo : EIATTR_KPARAM_INFO
	.align		4
.L_11:
        /*0018*/ 	.byte	0x04, 0x17
        /*001a*/ 	.short	(.L_13 - .L_12)
.L_12:
        /*001c*/ 	.word	0x00000000
        /*0020*/ 	.short	0x0001
        /*0022*/ 	.short	0x0008
        /*0024*/ 	.byte	0x00, 0xf4, 0x21, 0x00


	//----- nvinfo : EIATTR_KPARAM_INFO
	.align		4
.L_13:
        /*0028*/ 	.byte	0x04, 0x17
        /*002a*/ 	.short	(.L_15 - .L_14)
.L_14:
        /*002c*/ 	.word	0x00000000
        /*0030*/ 	.short	0x0000
        /*0032*/ 	.short	0x0000
        /*0034*/ 	.byte	0x00, 0xf4, 0x21, 0x00


	//----- nvinfo : EIATTR_SPARSE_MMA_MASK
	.align		4
.L_15:
        /*0038*/ 	.byte	0x03, 0x50
        /*003a*/ 	.short	0x0000


	//----- nvinfo : EIATTR_MAXREG_COUNT
	.align		4
        /*003c*/ 	.byte	0x03, 0x1b
        /*003e*/ 	.short	0x00ff


	//----- nvinfo : EIATTR_EXIT_INSTR_OFFSETS
	.align		4
        /*0040*/ 	.byte	0x04, 0x1c
        /*0042*/ 	.short	(.L_17 - .L_16)


	//   ....[0]....
.L_16:
        /*0044*/ 	.word	0x00000b40


	//----- nvinfo : EIATTR_REQNTID
	.align		4
.L_17:
        /*0048*/ 	.byte	0x04, 0x10
        /*004a*/ 	.short	(.L_19 - .L_18)
.L_18:
        /*004c*/ 	.word	0x00000080
        /*0050*/ 	.word	0x00000001
        /*0054*/ 	.word	0x00000001


	//----- nvinfo : EIATTR_CBANK_PARAM_SIZE
	.align		4
.L_19:
        /*0058*/ 	.byte	0x03, 0x19
        /*005a*/ 	.short	0x0014


	//----- nvinfo : EIATTR_PARAM_CBANK
	.align		4
        /*005c*/ 	.byte	0x04, 0x0a
        /*005e*/ 	.short	(.L_21 - .L_20)
	.align		4
.L_20:
        /*0060*/ 	.word	index@(.nv.constant0.triton_poi_fused_reflection_pad2d_7)
        /*0064*/ 	.short	0x0210
        /*0066*/ 	.short	0x0014


	//----- nvinfo : EIATTR_SW_WAR
	.align		4
.L_21:
        /*0068*/ 	.byte	0x04, 0x36
        /*006a*/ 	.short	(.L_23 - .L_22)
.L_22:
        /*006c*/ 	.word	0x00000008
.L_23:


//--------------------- .nv.callgraph             --------------------------
	.section	.nv.callgraph,"",@"SHT_CUDA_CALLGRAPH"
	.align	4
	.sectionentsize	8
	.align		4
        /*0000*/ 	.word	0x00000000
	.align		4
        /*0004*/ 	.word	0xffffffff
	.align		4
        /*0008*/ 	.word	0x00000000
	.align		4
        /*000c*/ 	.word	0xfffffffe
	.align		4
        /*0010*/ 	.word	0x00000000
	.align		4
        /*0014*/ 	.word	0xfffffffd
	.align		4
        /*0018*/ 	.word	0x00000000
	.align		4
        /*001c*/ 	.word	0xfffffffc


//--------------------- .text.triton_poi_fused_reflection_pad2d_7 --------------------------
	.section	.text.triton_poi_fused_reflection_pad2d_7,"ax",@progbits
	.align	128
        .global         triton_poi_fused_reflection_pad2d_7
        .type           triton_poi_fused_reflection_pad2d_7,@function
        .size           triton_poi_fused_reflection_pad2d_7,(.L_x_1 - triton_poi_fused_reflection_pad2d_7)
        .other          triton_poi_fused_reflection_pad2d_7,@"STO_CUDA_ENTRY STV_DEFAULT"
triton_poi_fused_reflection_pad2d_7:
.text.triton_poi_fused_reflection_pad2d_7:
[----:B------:R-:W-:Y:S01]  /*0000*/  LDC R1, c[0x0][0x28] ;  /* 0x00000a00ff017b82 */ /* 0x000fe20000000800 */
[----:B------:R-:W1:Y:S01]  /*0010*/  S2R R0, SR_TID.X ;  /* 0x0000000000007919 */ /* 0x000e620000002100 */
[----:B------:R-:W-:-:S06]  /*0020*/  ULDC.64 UR4, c[0x0][0x208] ;  /* 0x0000820000047ab9 */ /* 0x000fcc0000000a00 */
[----:B------:R-:W2:Y:S01]  /*0030*/  LDC.64 R26, c[0x0][0x218] ;  /* 0x00008600ff1a7b82 */ /* 0x000ea20000000a00 */
[----:B------:R-:W3:Y:S01]  /*0040*/  S2R R3, SR_CTAID.X ;  /* 0x0000000000037919 */ /* 0x000ee20000002500 */
[----:B-1----:R-:W-:-:S05]  /*0050*/  IMAD.SHL.U32 R0, R0, 0x4, RZ ;  /* 0x0000000400007824 */ /* 0x002fca00078e00ff */
[----:B------:R-:W-:-:S05]  /*0060*/  LOP3.LUT R0, R0, 0x1fc, RZ, 0xc0, !PT ;  /* 0x000001fc00007812 */ /* 0x000fca00078ec0ff */
[----:B---3--:R-:W-:-:S04]  /*0070*/  IMAD R0, R3, 0x400, R0 ;  /* 0x0000040003007824 */ /* 0x008fc800078e0200 */
[----:B------:R-:W-:Y:S01]  /*0080*/  IMAD.HI R7, R0, 0x38e38e39, RZ ;  /* 0x38e38e3900077827 */ /* 0x000fe200078e02ff */
[----:B------:R-:W-:-:S03]  /*0090*/  IADD3 R9, R0, 0x3, RZ ;  /* 0x0000000300097810 */ /* 0x000fc60007ffe0ff */
[C---:B------:R-:W-:Y:S01]  /*00a0*/  VIADD R8, R0.reuse, 0x1 ;  /* 0x0000000100087836 */ /* 0x040fe20000000000 */
[----:B------:R-:W-:Y:S01]  /*00b0*/  SHF.R.U32.HI R2, RZ, 0x1f, R7 ;  /* 0x0000001fff027819 */ /* 0x000fe20000011607 */
[----:B------:R-:W-:Y:S02]  /*00c0*/  VIADD R14, R0, 0x2 ;  /* 0x00000002000e7836 */ /* 0x000fe40000000000 */
[----:B------:R-:W-:Y:S01]  /*00d0*/  IMAD.HI R6, R8, 0x38e38e39, RZ ;  /* 0x38e38e3908067827 */ /* 0x000fe200078e02ff */
[----:B------:R-:W-:-:S03]  /*00e0*/  LEA.HI.SX32 R7, R7, R2, 0x1e ;  /* 0x0000000207077211 */ /* 0x000fc600078ff2ff */
[----:B------:R-:W-:Y:S01]  /*00f0*/  IMAD.HI R17, R9, 0x38e38e39, RZ ;  /* 0x38e38e3909117827 */ /* 0x000fe200078e02ff */
[----:B------:R-:W-:-:S03]  /*0100*/  SHF.R.U32.HI R5, RZ, 0x1f, R6 ;  /* 0x0000001fff057819 */ /* 0x000fc60000011606 */
[----:B------:R-:W-:Y:S01]  /*0110*/  IMAD.HI R4, R14, 0x38e38e39, RZ ;  /* 0x38e38e390e047827 */ /* 0x000fe200078e02ff */
[----:B------:R-:W-:Y:S02]  /*0120*/  SHF.R.U32.HI R2, RZ, 0x1f, R17 ;  /* 0x0000001fff027819 */ /* 0x000fe40000011611 */
[----:B------:R-:W-:Y:S01]  /*0130*/  LEA.HI.SX32 R6, R6, R5, 0x1e ;  /* 0x0000000506067211 */ /* 0x000fe200078ff2ff */
[C---:B------:R-:W-:Y:S01]  /*0140*/  IMAD.HI R3, R0.reuse, 0x1948b0fd, RZ ;  /* 0x1948b0fd00037827 */ /* 0x040fe200078e02ff */
[----:B------:R-:W-:Y:S02]  /*0150*/  SHF.R.U32.HI R13, RZ, 0x1f, R4 ;  /* 0x0000001fff0d7819 */ /* 0x000fe40000011604 */
[----:B------:R-:W-:Y:S01]  /*0160*/  LEA.HI.SX32 R17, R17, R2, 0x1e ;  /* 0x0000000211117211 */ /* 0x000fe200078ff2ff */
[----:B------:R-:W-:Y:S01]  /*0170*/  VIADD R11, R0, 0x200 ;  /* 0x00000200000b7836 */ /* 0x000fe20000000000 */
[----:B------:R-:W-:Y:S01]  /*0180*/  LEA.HI.SX32 R5, R4, R13, 0x1e ;  /* 0x0000000d04057211 */ /* 0x000fe200078ff2ff */
[----:B------:R-:W-:Y:S01]  /*0190*/  VIADD R12, R0, 0x201 ;  /* 0x00000201000c7836 */ /* 0x000fe20000000000 */
[----:B------:R-:W-:Y:S01]  /*01a0*/  IADD3 R13, R0, 0x203, RZ ;  /* 0x00000203000d7810 */ /* 0x000fe20007ffe0ff */
[----:B------:R-:W-:Y:S01]  /*01b0*/  IMAD.HI R2, R11, 0x38e38e39, RZ ;  /* 0x38e38e390b027827 */ /* 0x000fe200078e02ff */
[----:B------:R-:W-:-:S03]  /*01c0*/  SHF.R.U32.HI R10, RZ, 0x1f, R3 ;  /* 0x0000001fff0a7819 */ /* 0x000fc60000011603 */
[----:B------:R-:W-:Y:S01]  /*01d0*/  IMAD.HI R15, R12, 0x38e38e39, RZ ;  /* 0x38e38e390c0f7827 */ /* 0x000fe200078e02ff */
[----:B------:R-:W-:Y:S02]  /*01e0*/  LEA.HI R3, R3, R10, RZ, 0x1b ;  /* 0x0000000a03037211 */ /* 0x000fe400078fd8ff */
[----:B------:R-:W-:Y:S01]  /*01f0*/  SHF.R.U32.HI R21, RZ, 0x1f, R2 ;  /* 0x0000001fff157819 */ /* 0x000fe20000011602 */
[----:B------:R-:W-:Y:S01]  /*0200*/  IMAD.HI R22, R11, 0x1948b0fd, RZ ;  /* 0x1948b0fd0b167827 */ /* 0x000fe200078e02ff */
[----:B------:R-:W-:Y:S02]  /*0210*/  SHF.R.U32.HI R16, RZ, 0x1f, R15 ;  /* 0x0000001fff107819 */ /* 0x000fe4000001160f */
[----:B------:R-:W-:Y:S01]  /*0220*/  LEA.HI.SX32 R4, R2, R21, 0x1e ;  /* 0x0000001502047211 */ /* 0x000fe200078ff2ff */
[----:B------:R-:W-:Y:S01]  /*0230*/  IMAD.HI R19, R13, 0x38e38e39, RZ ;  /* 0x38e38e390d137827 */ /* 0x000fe200078e02ff */
[----:B------:R-:W-:Y:S02]  /*0240*/  SHF.R.U32.HI R23, RZ, 0x1f, R22 ;  /* 0x0000001fff177819 */ /* 0x000fe40000011616 */
[----:B------:R-:W-:Y:S01]  /*0250*/  LEA.HI.SX32 R15, R15, R16, 0x1e ;  /* 0x000000100f0f7211 */ /* 0x000fe200078ff2ff */
[----:B------:R-:W-:Y:S01]  /*0260*/  VIADD R10, R0, 0x202 ;  /* 0x00000202000a7836 */ /* 0x000fe20000000000 */
[----:B------:R-:W-:Y:S01]  /*0270*/  SHF.R.U32.HI R20, RZ, 0x1f, R19 ;  /* 0x0000001fff147819 */ /* 0x000fe20000011613 */
[----:B------:R-:W-:Y:S01]  /*0280*/  IMAD.HI R18, R7, 0x38e38e39, RZ ;  /* 0x38e38e3907127827 */ /* 0x000fe200078e02ff */
[----:B------:R-:W-:-:S02]  /*0290*/  LEA.HI R2, R22, R23, RZ, 0x1b ;  /* 0x0000001716027211 */ /* 0x000fc400078fd8ff */
[----:B------:R-:W-:Y:S01]  /*02a0*/  LEA.HI.SX32 R16, R19, R20, 0x1e ;  /* 0x0000001413107211 */ /* 0x000fe200078ff2ff */
[----:B------:R-:W-:Y:S01]  /*02b0*/  IMAD.HI R21, R10, 0x38e38e39, RZ ;  /* 0x38e38e390a157827 */ /* 0x000fe200078e02ff */
[----:B------:R-:W-:Y:S02]  /*02c0*/  SHF.R.U32.HI R23, RZ, 0x1f, R18 ;  /* 0x0000001fff177819 */ /* 0x000fe40000011612 */
[----:B------:R-:W-:Y:S01]  /*02d0*/  LEA R3, R3, 0xff, 0x8 ;  /* 0x000000ff03037811 */ /* 0x000fe200078e40ff */
[----:B------:R-:W-:Y:S01]  /*02e0*/  IMAD R19, R6, 0x12, RZ ;  /* 0x0000001206137824 */ /* 0x000fe200078e02ff */
[----:B------:R-:W-:Y:S01]  /*02f0*/  SHF.R.U32.HI R22, RZ, 0x1f, R21 ;  /* 0x0000001fff167819 */ /* 0x000fe20000011615 */
[----:B------:R-:W-:Y:S01]  /*0300*/  IMAD R20, R17, 0x12, RZ ;  /* 0x0000001211147824 */ /* 0x000fe200078e02ff */
[----:B------:R-:W-:Y:S01]  /*0310*/  LEA.HI.SX32 R17, R18, R23, 0x1e ;  /* 0x0000001712117211 */ /* 0x000fe200078ff2ff */
[----:B------:R-:W-:Y:S01]  /*0320*/  IMAD.HI R18, R5, 0x38e38e39, RZ ;  /* 0x38e38e3905127827 */ /* 0x000fe200078e02ff */
[----:B------:R-:W-:-:S02]  /*0330*/  LEA.HI.SX32 R6, R21, R22, 0x1e ;  /* 0x0000001615067211 */ /* 0x000fc400078ff2ff */
[----:B------:R-:W-:Y:S01]  /*0340*/  LOP3.LUT R21, RZ, R19, RZ, 0x33, !PT ;  /* 0x00000013ff157212 */ /* 0x000fe200078e33ff */
[----:B------:R-:W-:Y:S01]  /*0350*/  IMAD.HI R19, R4, 0x38e38e39, RZ ;  /* 0x38e38e3904137827 */ /* 0x000fe200078e02ff */
[----:B------:R-:W-:Y:S02]  /*0360*/  LOP3.LUT R20, RZ, R20, RZ, 0x33, !PT ;  /* 0x00000014ff147212 */ /* 0x000fe400078e33ff */
[----:B------:R-:W-:Y:S01]  /*0370*/  LEA R2, R2, 0xff, 0x8 ;  /* 0x000000ff02027811 */ /* 0x000fe200078e40ff */
[----:B------:R-:W-:Y:S01]  /*0380*/  IMAD.IADD R8, R8, 0x1, R21 ;  /* 0x0000000108087824 */ /* 0x000fe200078e0215 */
[----:B------:R-:W-:Y:S01]  /*0390*/  SHF.R.U32.HI R21, RZ, 0x1f, R18 ;  /* 0x0000001fff157819 */ /* 0x000fe20000011612 */
[----:B------:R-:W-:Y:S01]  /*03a0*/  IMAD.IADD R9, R9, 0x1, R20 ;  /* 0x0000000109097824 */ /* 0x000fe200078e0214 */
[----:B------:R-:W-:Y:S01]  /*03b0*/  SHF.R.U32.HI R20, RZ, 0x1f, R19 ;  /* 0x0000001fff147819 */ /* 0x000fe20000011613 */
[----:B------:R-:W-:Y:S01]  /*03c0*/  IMAD R16, R16, 0x12, RZ ;  /* 0x0000001210107824 */ /* 0x000fe200078e02ff */
[----:B------:R-:W-:Y:S01]  /*03d0*/  LEA.HI.SX32 R18, R18, R21, 0x1e ;  /* 0x0000001512127211 */ /* 0x000fe200078ff2ff */
[----:B------:R-:W-:Y:S01]  /*03e0*/  IMAD R17, R17, 0x12, RZ ;  /* 0x0000001211117824 */ /* 0x000fe200078e02ff */
[----:B------:R-:W-:Y:S01]  /*03f0*/  LEA.HI.SX32 R19, R19, R20, 0x1e ;  /* 0x0000001413137211 */ /* 0x000fe200078ff2ff */
[----:B------:R-:W-:Y:S01]  /*0400*/  IMAD R20, R15, 0x12, RZ ;  /* 0x000000120f147824 */ /* 0x000fe200078e02ff */
[----:B------:R-:W-:Y:S01]  /*0410*/  LOP3.LUT R16, RZ, R16, RZ, 0x33, !PT ;  /* 0x00000010ff107212 */ /* 0x000fe200078e33ff */
[----:B------:R-:W-:-:S03]  /*0420*/  IMAD.HI R15, R6, 0x38e38e39, RZ ;  /* 0x38e38e39060f7827 */ /* 0x000fc600078e02ff */
[----:B------:R-:W-:Y:S01]  /*0430*/  LOP3.LUT R21, RZ, R20, RZ, 0x33, !PT ;  /* 0x00000014ff157212 */ /* 0x000fe200078e33ff */
[----:B------:R-:W-:Y:S01]  /*0440*/  IMAD R22, R5, 0x12, RZ ;  /* 0x0000001205167824 */ /* 0x000fe200078e02ff */
[----:B------:R-:W-:Y:S01]  /*0450*/  SHF.R.U32.HI R20, RZ, 0x1f, R15 ;  /* 0x0000001fff147819 */ /* 0x000fe2000001160f */
[----:B------:R-:W-:Y:S01]  /*0460*/  IMAD.IADD R13, R13, 0x1, R16 ;  /* 0x000000010d0d7824 */ /* 0x000fe200078e0210 */
[----:B------:R-:W-:Y:S01]  /*0470*/  LOP3.LUT R16, RZ, R17, RZ, 0x33, !PT ;  /* 0x00000011ff107212 */ /* 0x000fe200078e33ff */
[----:B------:R-:W-:Y:S01]  /*0480*/  IMAD R19, R19, 0x12, RZ ;  /* 0x0000001213137824 */ /* 0x000fe200078e02ff */
[----:B------:R-:W-:Y:S01]  /*0490*/  LEA.HI.SX32 R20, R15, R20, 0x1e ;  /* 0x000000140f147211 */ /* 0x000fe200078ff2ff */
[C---:B------:R-:W-:Y:S01]  /*04a0*/  IMAD R15, R7.reuse, 0x12, RZ ;  /* 0x00000012070f7824 */ /* 0x040fe200078e02ff */
[----:B------:R-:W-:Y:S01]  /*04b0*/  LOP3.LUT R23, RZ, R22, RZ, 0x33, !PT ;  /* 0x00000016ff177212 */ /* 0x000fe200078e33ff */
[----:B------:R-:W-:Y:S01]  /*04c0*/  IMAD R18, R18, 0x12, RZ ;  /* 0x0000001212127824 */ /* 0x000fe200078e02ff */
[----:B------:R-:W-:Y:S01]  /*04d0*/  LOP3.LUT R19, RZ, R19, RZ, 0x33, !PT ;  /* 0x00000013ff137212 */ /* 0x000fe200078e33ff */
[----:B------:R-:W-:Y:S01]  /*04e0*/  IMAD.IADD R12, R12, 0x1, R21 ;  /* 0x000000010c0c7824 */ /* 0x000fe200078e0215 */
[----:B------:R-:W-:Y:S01]  /*04f0*/  LOP3.LUT R17, RZ, R15, RZ, 0x33, !PT ;  /* 0x0000000fff117212 */ /* 0x000fe200078e33ff */
[----:B------:R-:W-:Y:S01]  /*0500*/  IMAD R22, R4, 0x12, RZ ;  /* 0x0000001204167824 */ /* 0x000fe200078e02ff */
[----:B------:R-:W-:Y:S01]  /*0510*/  IADD3 R14, R14, R23, RZ ;  /* 0x000000170e0e7210 */ /* 0x000fe20007ffe0ff */
[----:B------:R-:W-:Y:S01]  /*0520*/  IMAD R23, R6, 0x12, RZ ;  /* 0x0000001206177824 */ /* 0x000fe200078e02ff */
[----:B------:R-:W-:Y:S01]  /*0530*/  LOP3.LUT R18, RZ, R18, RZ, 0x33, !PT ;  /* 0x00000012ff127212 */ /* 0x000fe200078e33ff */
[----:B------:R-:W-:Y:S01]  /*0540*/  IMAD.IADD R17, R0, 0x1, R17 ;  /* 0x0000000100117824 */ /* 0x000fe200078e0211 */
[----:B------:R-:W-:Y:S01]  /*0550*/  IABS R14, R14 ;  /* 0x0000000e000e7213 */ /* 0x000fe20000000000 */
[----:B------:R-:W-:Y:S01]  /*0560*/  IMAD.IADD R7, R7, 0x1, R16 ;  /* 0x0000000107077824 */ /* 0x000fe200078e0210 */
[----:B------:R-:W-:Y:S01]  /*0570*/  LOP3.LUT R23, RZ, R23, RZ, 0x33, !PT ;  /* 0x00000017ff177212 */ /* 0x000fe200078e33ff */
[----:B------:R-:W-:Y:S01]  /*0580*/  IMAD.IADD R15, R5, 0x1, R18 ;  /* 0x00000001050f7824 */ /* 0x000fe200078e0212 */
[----:B------:R-:W-:Y:S01]  /*0590*/  IABS R17, R17 ;  /* 0x0000001100117213 */ /* 0x000fe20000000000 */
[----:B------:R-:W-:Y:S01]  /*05a0*/  IMAD R20, R20, 0x12, RZ ;  /* 0x0000001214147824 */ /* 0x000fe200078e02ff */
[----:B------:R-:W-:-:S02]  /*05b0*/  IADD3 R16, R4, R19, RZ ;  /* 0x0000001304107210 */ /* 0x000fc40007ffe0ff */
[----:B------:R-:W-:Y:S02]  /*05c0*/  IADD3 R10, R10, R23, RZ ;  /* 0x000000170a0a7210 */ /* 0x000fe40007ffe0ff */
[----:B------:R-:W-:Y:S01]  /*05d0*/  IABS R4, R8 ;  /* 0x0000000800047213 */ /* 0x000fe20000000000 */
[----:B------:R-:W-:Y:S01]  /*05e0*/  IMAD.MOV.U32 R8, RZ, RZ, R17 ;  /* 0x000000ffff087224 */ /* 0x000fe200078e0011 */
[----:B------:R-:W-:Y:S02]  /*05f0*/  IABS R5, R9 ;  /* 0x0000000900057213 */ /* 0x000fe40000000000 */
[----:B------:R-:W-:Y:S01]  /*0600*/  IABS R12, R12 ;  /* 0x0000000c000c7213 */ /* 0x000fe20000000000 */
[----:B------:R-:W-:Y:S01]  /*0610*/  VIADD R8, R8, 0xfffffff1 ;  /* 0xfffffff108087836 */ /* 0x000fe20000000000 */
[----:B------:R-:W-:Y:S01]  /*0620*/  LOP3.LUT R22, RZ, R22, RZ, 0x33, !PT ;  /* 0x00000016ff167212 */ /* 0x000fe200078e33ff */
[----:B------:R-:W-:Y:S01]  /*0630*/  VIADD R4, R4, 0xfffffff1 ;  /* 0xfffffff104047836 */ /* 0x000fe20000000000 */
[----:B------:R-:W-:Y:S01]  /*0640*/  MOV R9, R14 ;  /* 0x0000000e00097202 */ /* 0x000fe20000000f00 */
[----:B------:R-:W-:Y:S01]  /*0650*/  VIADD R5, R5, 0xfffffff1 ;  /* 0xfffffff105057836 */ /* 0x000fe20000000000 */
[----:B------:R-:W-:Y:S01]  /*0660*/  IABS R13, R13 ;  /* 0x0000000d000d7213 */ /* 0x000fe20000000000 */
[----:B------:R-:W-:Y:S01]  /*0670*/  IMAD.IADD R11, R11, 0x1, R22 ;  /* 0x000000010b0b7824 */ /* 0x000fe200078e0216 */
[----:B------:R-:W-:-:S02]  /*0680*/  IABS R17, R10 ;  /* 0x0000000a00117213 */ /* 0x000fc40000000000 */
[----:B------:R-:W-:Y:S01]  /*0690*/  MOV R10, R12 ;  /* 0x0000000c000a7202 */ /* 0x000fe20000000f00 */
[----:B------:R-:W-:Y:S01]  /*06a0*/  IMAD.MOV.U32 R12, RZ, RZ, R13 ;  /* 0x000000ffff0c7224 */ /* 0x000fe200078e000d */
[----:B------:R-:W-:Y:S01]  /*06b0*/  IADD3 R9, R9, -0xf, RZ ;  /* 0xfffffff109097810 */ /* 0x000fe20007ffe0ff */
[----:B------:R-:W-:Y:S01]  /*06c0*/  IMAD.MOV.U32 R13, RZ, RZ, R17 ;  /* 0x000000ffff0d7224 */ /* 0x000fe200078e0011 */
[----:B------:R-:W-:Y:S02]  /*06d0*/  LOP3.LUT R21, RZ, R20, RZ, 0x33, !PT ;  /* 0x00000014ff157212 */ /* 0x000fe400078e33ff */
[----:B------:R-:W-:Y:S02]  /*06e0*/  IABS R14, R8 ;  /* 0x00000008000e7213 */ /* 0x000fe40000000000 */
[----:B------:R-:W-:Y:S01]  /*06f0*/  IABS R17, R7 ;  /* 0x0000000700117213 */ /* 0x000fe20000000000 */
[----:B------:R-:W-:Y:S01]  /*0700*/  VIADD R7, R10, 0xfffffff1 ;  /* 0xfffffff10a077836 */ /* 0x000fe20000000000 */
[----:B------:R-:W-:Y:S01]  /*0710*/  IABS R8, R9 ;  /* 0x0000000900087213 */ /* 0x000fe20000000000 */
[----:B------:R-:W-:Y:S01]  /*0720*/  VIADD R10, R12, 0xfffffff1 ;  /* 0xfffffff10c0a7836 */ /* 0x000fe20000000000 */
[----:B------:R-:W-:Y:S01]  /*0730*/  IABS R4, R4 ;  /* 0x0000000400047213 */ /* 0x000fe20000000000 */
[----:B------:R-:W-:Y:S01]  /*0740*/  IMAD.IADD R6, R6, 0x1, R21 ;  /* 0x0000000106067824 */ /* 0x000fe200078e0215 */
[----:B------:R-:W-:Y:S01]  /*0750*/  IABS R18, R5 ;  /* 0x0000000500127213 */ /* 0x000fe20000000000 */
[C---:B------:R-:W-:Y:S01]  /*0760*/  IMAD.IADD R14, R3.reuse, 0x1, -R14 ;  /* 0x00000001030e7824 */ /* 0x040fe200078e0a0e */
[----:B------:R-:W-:Y:S01]  /*0770*/  IABS R11, R11 ;  /* 0x0000000b000b7213 */ /* 0x000fe20000000000 */
[C---:B------:R-:W-:Y:S01]  /*0780*/  IMAD.IADD R8, R3.reuse, 0x1, -R8 ;  /* 0x0000000103087824 */ /* 0x040fe200078e0a08 */
[----:B------:R-:W-:Y:S01]  /*0790*/  IADD3 R9, R3, -R4, RZ ;  /* 0x8000000403097210 */ /* 0x000fe20007ffe0ff */
[----:B------:R-:W-:Y:S01]  /*07a0*/  IMAD.IADD R3, R3, 0x1, -R18 ;  /* 0x0000000103037824 */ /* 0x000fe200078e0a12 */
[----:B------:R-:W-:Y:S01]  /*07b0*/  IADD3 R12, R13, -0xf, RZ ;  /* 0xfffffff10d0c7810 */ /* 0x000fe20007ffe0ff */
[----:B------:R-:W-:Y:S01]  /*07c0*/  IMAD.MOV.U32 R13, RZ, RZ, R17 ;  /* 0x000000ffff0d7224 */ /* 0x000fe200078e0011 */
[----:B------:R-:W-:Y:S01]  /*07d0*/  IADD3 R11, R11, -0xf, RZ ;  /* 0xfffffff10b0b7810 */ /* 0x000fe20007ffe0ff */
[----:B------:R-:W1:Y:S01]  /*07e0*/  LDC.64 R4, c[0x0][0x210] ;  /* 0x00008400ff047b82 */ /* 0x000e620000000a00 */
[----:B------:R-:W-:-:S02]  /*07f0*/  IABS R19, R10 ;  /* 0x0000000a00137213 */ /* 0x000fc40000000000 */
[----:B------:R-:W-:Y:S02]  /*0800*/  IABS R15, R15 ;  /* 0x0000000f000f7213 */ /* 0x000fe40000000000 */
[----:B------:R-:W-:Y:S02]  /*0810*/  IABS R16, R16 ;  /* 0x0000001000107213 */ /* 0x000fe40000000000 */
[----:B------:R-:W-:Y:S02]  /*0820*/  IABS R18, R7 ;  /* 0x0000000700127213 */ /* 0x000fe40000000000 */
[----:B------:R-:W-:Y:S01]  /*0830*/  IABS R10, R6 ;  /* 0x00000006000a7213 */ /* 0x000fe20000000000 */
[----:B------:R-:W-:Y:S01]  /*0840*/  VIADD R6, R13, 0xfffffff1 ;  /* 0xfffffff10d067836 */ /* 0x000fe20000000000 */
[----:B------:R-:W-:Y:S02]  /*0850*/  IABS R17, R11 ;  /* 0x0000000b00117213 */ /* 0x000fe40000000000 */
[----:B------:R-:W-:Y:S01]  /*0860*/  IABS R20, R12 ;  /* 0x0000000c00147213 */ /* 0x000fe20000000000 */
[----:B------:R-:W-:Y:S01]  /*0870*/  IMAD.MOV.U32 R12, RZ, RZ, R16 ;  /* 0x000000ffff0c7224 */ /* 0x000fe200078e0010 */
[----:B------:R-:W-:Y:S01]  /*0880*/  MOV R11, R15 ;  /* 0x0000000f000b7202 */ /* 0x000fe20000000f00 */
[----:B------:R-:W-:Y:S01]  /*0890*/  IMAD.MOV.U32 R15, RZ, RZ, R10 ;  /* 0x000000ffff0f7224 */ /* 0x000fe200078e000a */
[----:B------:R-:W-:Y:S01]  /*08a0*/  MOV R13, R18 ;  /* 0x00000012000d7202 */ /* 0x000fe20000000f00 */
[----:B------:R-:W-:Y:S01]  /*08b0*/  IMAD.MOV.U32 R7, RZ, RZ, R17 ;  /* 0x000000ffff077224 */ /* 0x000fe200078e0011 */
[----:B------:R-:W-:Y:S01]  /*08c0*/  IABS R16, R6 ;  /* 0x0000000600107213 */ /* 0x000fe20000000000 */
[----:B------:R-:W-:Y:S01]  /*08d0*/  IMAD.MOV.U32 R17, RZ, RZ, R20 ;  /* 0x000000ffff117224 */ /* 0x000fe200078e0014 */
[----:B------:R-:W-:Y:S01]  /*08e0*/  IADD3 R10, R2, -R13, RZ ;  /* 0x8000000d020a7210 */ /* 0x000fe20007ffe0ff */
[----:B------:R-:W-:Y:S01]  /*08f0*/  VIADD R12, R12, 0xfffffff1 ;  /* 0xfffffff10c0c7836 */ /* 0x000fe20000000000 */
[----:B------:R-:W-:Y:S01]  /*0900*/  IADD3 R11, R11, -0xf, RZ ;  /* 0xfffffff10b0b7810 */ /* 0x000fe20007ffe0ff */
[----:B------:R-:W-:Y:S01]  /*0910*/  VIADD R13, R15, 0xfffffff1 ;  /* 0xfffffff10f0d7836 */ /* 0x000fe20000000000 */
[----:B------:R-:W-:Y:S01]  /*0920*/  MOV R15, R16 ;  /* 0x00000010000f7202 */ /* 0x000fe20000000f00 */
[C---:B------:R-:W-:Y:S01]  /*0930*/  IMAD.IADD R6, R2.reuse, 0x1, -R17 ;  /* 0x0000000102067824 */ /* 0x040fe200078e0a11 */
[----:B------:R-:W-:Y:S01]  /*0940*/  IABS R17, R11 ;  /* 0x0000000b00117213 */ /* 0x000fe20000000000 */
[C---:B------:R-:W-:Y:S01]  /*0950*/  IMAD.IADD R7, R2.reuse, 0x1, -R7 ;  /* 0x0000000102077824 */ /* 0x040fe200078e0a07 */
[----:B------:R-:W-:Y:S01]  /*0960*/  IABS R21, R12 ;  /* 0x0000000c00157213 */ /* 0x000fe20000000000 */
[----:B------:R-:W-:Y:S01]  /*0970*/  IMAD.IADD R2, R2, 0x1, -R19 ;  /* 0x0000000102027824 */ /* 0x000fe200078e0a13 */
[----:B------:R-:W-:Y:S01]  /*0980*/  IABS R25, R13 ;  /* 0x0000000d00197213 */ /* 0x000fe20000000000 */
[----:B------:R-:W-:-:S02]  /*0990*/  IMAD R11, R15, -0x10, R14 ;  /* 0xfffffff00f0b7824 */ /* 0x000fc400078e020e */
[----:B------:R-:W-:Y:S02]  /*09a0*/  IMAD R9, R15, -0x10, R9 ;  /* 0xfffffff00f097824 */ /* 0x000fe400078e0209 */
[----:B------:R-:W-:Y:S02]  /*09b0*/  IMAD R15, R17, -0x10, R8 ;  /* 0xfffffff0110f7824 */ /* 0x000fe400078e0208 */
[----:B------:R-:W-:Y:S02]  /*09c0*/  IMAD R7, R21, -0x10, R7 ;  /* 0xfffffff015077824 */ /* 0x000fe400078e0207 */
[----:B------:R-:W-:Y:S02]  /*09d0*/  IMAD R23, R25, -0x10, R6 ;  /* 0xfffffff019177824 */ /* 0x000fe400078e0206 */
[----:B------:R-:W-:Y:S02]  /*09e0*/  IMAD R17, R17, -0x10, R3 ;  /* 0xfffffff011117824 */ /* 0x000fe400078e0203 */
[----:B------:R-:W-:-:S02]  /*09f0*/  IMAD R21, R21, -0x10, R10 ;  /* 0xfffffff015157824 */ /* 0x000fc400078e020a */
[----:B------:R-:W-:Y:S02]  /*0a00*/  IMAD R25, R25, -0x10, R2 ;  /* 0xfffffff019197824 */ /* 0x000fe400078e0202 */
[----:B-1----:R-:W-:-:S04]  /*0a10*/  IMAD.WIDE R2, R11, 0x4, R4 ;  /* 0x000000040b027825 */ /* 0x002fc800078e0204 */
[----:B------:R-:W-:-:S04]  /*0a20*/  IMAD.WIDE R12, R9, 0x4, R4 ;  /* 0x00000004090c7825 */ /* 0x000fc800078e0204 */
[----:B------:R-:W-:-:S04]  /*0a30*/  IMAD.WIDE R14, R15, 0x4, R4 ;  /* 0x000000040f0e7825 */ /* 0x000fc800078e0204 */
[--C-:B------:R-:W-:Y:S01]  /*0a40*/  IMAD.WIDE R16, R17, 0x4, R4.reuse ;  /* 0x0000000411107825 */ /* 0x100fe200078e0204 */
[----:B------:R-:W3:Y:S03]  /*0a50*/  LDG.E.EL R6, desc[UR4][R14.64] ;  /* 0x000000040e067981 */ /* 0x000ee6000c2e1900 */
[--C-:B------:R-:W-:Y:S02]  /*0a60*/  IMAD.WIDE R18, R7, 0x4, R4.reuse ;  /* 0x0000000407127825 */ /* 0x100fe400078e0204 */
[----:B------:R-:W3:Y:S02]  /*0a70*/  LDG.E.EL R7, desc[UR4][R16.64] ;  /* 0x0000000410077981 */ /* 0x000ee4000c2e1900 */
[--C-:B------:R-:W-:Y:S02]  /*0a80*/  IMAD.WIDE R20, R21, 0x4, R4.reuse ;  /* 0x0000000415147825 */ /* 0x100fe400078e0204 */
[----:B------:R-:W4:Y:S02]  /*0a90*/  LDG.E.EL R8, desc[UR4][R18.64] ;  /* 0x0000000412087981 */ /* 0x000f24000c2e1900 */
[----:B------:R-:W-:-:S02]  /*0aa0*/  IMAD.WIDE R22, R23, 0x4, R4 ;  /* 0x0000000417167825 */ /* 0x000fc400078e0204 */
[----:B------:R-:W4:Y:S02]  /*0ab0*/  LDG.E.EL R9, desc[UR4][R20.64] ;  /* 0x0000000414097981 */ /* 0x000f24000c2e1900 */
[----:B------:R-:W-:Y:S02]  /*0ac0*/  IMAD.WIDE R24, R25, 0x4, R4 ;  /* 0x0000000419187825 */ /* 0x000fe400078e0204 */
[----:B------:R-:W3:Y:S04]  /*0ad0*/  LDG.E.EL R4, desc[UR4][R2.64] ;  /* 0x0000000402047981 */ /* 0x000ee8000c2e1900 */
[----:B------:R-:W3:Y:S04]  /*0ae0*/  LDG.E.EL R5, desc[UR4][R12.64] ;  /* 0x000000040c057981 */ /* 0x000ee8000c2e1900 */
[----:B------:R-:W4:Y:S04]  /*0af0*/  LDG.E.EL R10, desc[UR4][R22.64] ;  /* 0x00000004160a7981 */ /* 0x000f28000c2e1900 */
[----:B------:R-:W4:Y:S01]  /*0b00*/  LDG.E.EL R11, desc[UR4][R24.64] ;  /* 0x00000004180b7981 */ /* 0x000f22000c2e1900 */
[----:B--2---:R-:W-:-:S05]  /*0b10*/  IMAD.WIDE R26, R0, 0x4, R26 ;  /* 0x00000004001a7825 */ /* 0x004fca00078e021a */
[----:B---3--:R-:W-:Y:S04]  /*0b20*/  STG.E.128 desc[UR4][R26.64], R4 ;  /* 0x000000041a007986 */ /* 0x008fe8000c101d04 */
[----:B----4-:R-:W-:Y:S01]  /*0b30*/  STG.E.128 desc[UR4][R26.64+0x800], R8 ;  /* 0x000800081a007986 */ /* 0x010fe2000c101d04 */
[----:B------:R-:W-:Y:S05]  /*0b40*/  EXIT ;  /* 0x000000000000794d */ /* 0x000fea0003800000 */
.L_x_0:
[----:B------:R-:W-:-:S00]  /*0b50*/  BRA `(.L_x_0) ;  /* 0xfffffffc00fc7947 */ /* 0x000fc0000383ffff */
[----:B------:R-:W-:-:S00]  /*0b60*/  NOP ;  /* 0x0000000000007918 */ /* 0x000fc00000000000 */
        /* <DEDUP_REMOVED lines=9> */
.L_x_1:


//--------------------- .nv.constant0.triton_poi_fused_reflection_pad2d_7 --------------------------
	.section	.nv.constant0.triton_poi_fused_reflection_pad2d_7,"a",@progbits
	.sectionflags	@""
	.align	4
.nv.constant0.triton_poi_fused_reflection_pad2d_7:
	.zero		548
